	.headerflags	@"EF_CUDA_TEXMODE_UNIFIED EF_CUDA_64BIT_ADDRESS EF_CUDA_ACCELERATORS EF_CUDA_SM90 EF_CUDA_VIRTUAL_SM(EF_CUDA_SM90)"
	.elftype	@"ET_EXEC"


//--------------------- .nv.info                  --------------------------
	.section	.nv.info,"",@"SHT_CUDA_INFO"
	.align	4


	//----- nvinfo : EIATTR_REGCOUNT
	.align		4
        /*0000*/ 	.byte	0x04, 0x2f
        /*0002*/ 	.short	(.L_1 - .L_0)
	.align		4
.L_0:
        /*0004*/ 	.word	index@(triton_poi_fused_native_group_norm_silu_20)
        /*0008*/ 	.word	0x00000018


	//----- nvinfo : EIATTR_MIN_STACK_SIZE
	.align		4
.L_1:
        /*000c*/ 	.byte	0x04, 0x12
        /*000e*/ 	.short	(.L_3 - .L_2)
	.align		4
.L_2:
        /*0010*/ 	.word	index@(triton_poi_fused_native_group_norm_silu_20)
        /*0014*/ 	.word	0x00000000


	//----- nvinfo : EIATTR_FRAME_SIZE
	.align		4
.L_3:
        /*0018*/ 	.byte	0x04, 0x11
        /*001a*/ 	.short	(.L_5 - .L_4)
	.align		4
.L_4:
        /*001c*/ 	.word	index@(triton_poi_fused_native_group_norm_silu_20)
        /*0020*/ 	.word	0x00000000


	//----- nvinfo : EIATTR_MIN_STACK_SIZE
	.align		4
.L_5:
        /*0024*/ 	.byte	0x04, 0x12
        /*0026*/ 	.short	(.L_7 - .L_6)
	.align		4
.L_6:
        /*0028*/ 	.word	index@(triton_poi_fused_native_group_norm_silu_20)
        /*002c*/ 	.word	0x00000000
.L_7:


//--------------------- .nv.info.triton_poi_fused_native_group_norm_silu_20 --------------------------
	.section	.nv.info.triton_poi_fused_native_group_norm_silu_20,"",@"SHT_CUDA_INFO"
	.sectionflags	@""
	.align	4


	//----- nvinfo : EIATTR_CUDA_API_VERSION
	.align		4
        /*0000*/ 	.byte	0x04, 0x37
        /*0002*/ 	.short	(.L_9 - .L_8)
.L_8:
        /*0004*/ 	.word	0x0000007c


	//----- nvinfo : EIATTR_KPARAM_INFO
	.align		4
.L_9:
        /*0008*/ 	.byte	0x04, 0x17
        /*000a*/ 	.short	(.L_11 - .L_10)
.L_10:
        /*000c*/ 	.word	0x00000000
        /*0010*/ 	.short	0x0007
        /*0012*/ 	.short	0x0038
        /*0014*/ 	.byte	0x00, 0xf0, 0x11, 0x00


	//----- nvinfo : EIATTR_KPARAM_INFO
	.align		4
.L_11:
        /*0018*/ 	.byte	0x04, 0x17
        /*001a*/ 	.short	(.L_13 - .L_12)
.L_12:
        /*001c*/ 	.word	0x00000000
        /*0020*/ 	.short	0x0006
        /*0022*/ 	.short	0x0030
        /*0024*/ 	.byte	0x00, 0xf4, 0x21, 0x00


	//----- nvinfo : EIATTR_KPARAM_INFO
	.align		4
.L_13:
        /*0028*/ 	.byte	0x04, 0x17
        /*002a*/ 	.short	(.L_15 - .L_14)
.L_14:
        /*002c*/ 	.word	0x00000000
        /*0030*/ 	.short	0x0005
        /*0032*/ 	.short	0x0028
        /*0034*/ 	.byte	0x00, 0xf4, 0x21, 0x00


	//----- nvinfo : EIATTR_KPARAM_INFO
	.align		4
.L_15:
        /*0038*/ 	.byte	0x04, 0x17
        /*003a*/ 	.short	(.L_17 - .L_16)
.L_16:
        /*003c*/ 	.word	0x00000000
        /*0040*/ 	.short	0x0004
        /*0042*/ 	.short	0x0020
        /*0044*/ 	.byte	0x00, 0xf4, 0x21, 0x00


	//----- nvinfo : EIATTR_KPARAM_INFO
	.align		4
.L_17:
        /*0048*/ 	.byte	0x04, 0x17
        /*004a*/ 	.short	(.L_19 - .L_18)
.L_18:
        /*004c*/ 	.word	0x00000000
        /*0050*/ 	.short	0x0003
        /*0052*/ 	.short	0x0018
        /*0054*/ 	.byte	0x00, 0xf4, 0x21, 0x00


	//----- nvinfo : EIATTR_KPARAM_INFO
	.align		4
.L_19:
        /*0058*/ 	.byte	0x04, 0x17
        /*005a*/ 	.short	(.L_21 - .L_20)
.L_20:
        /*005c*/ 	.word	0x00000000
        /*0060*/ 	.short	0x0002
        /*0062*/ 	.short	0x0010
        /*0064*/ 	.byte	0x00, 0xf4, 0x21, 0x00


	//----- nvinfo : EIATTR_KPARAM_INFO
	.align		4
.L_21:
        /*0068*/ 	.byte	0x04, 0x17
        /*006a*/ 	.short	(.L_23 - .L_22)
.L_22:
        /*006c*/ 	.word	0x00000000
        /*0070*/ 	.short	0x0001
        /*0072*/ 	.short	0x0008
        /*0074*/ 	.byte	0x00, 0xf4, 0x21, 0x00


	//----- nvinfo : EIATTR_KPARAM_INFO
	.align		4
.L_23:
        /*0078*/ 	.byte	0x04, 0x17
        /*007a*/ 	.short	(.L_25 - .L_24)
.L_24:
        /*007c*/ 	.word	0x00000000
        /*0080*/ 	.short	0x0000
        /*0082*/ 	.short	0x0000
        /*0084*/ 	.byte	0x00, 0xf4, 0x21, 0x00


	//----- nvinfo : EIATTR_SPARSE_MMA_MASK
	.align		4
.L_25:
        /*0088*/ 	.byte	0x03, 0x50
        /*008a*/ 	.short	0x0000


	//----- nvinfo : EIATTR_MAXREG_COUNT
	.align		4
        /*008c*/ 	.byte	0x03, 0x1b
        /*008e*/ 	.short	0x00ff


	//----- nvinfo : EIATTR_EXIT_INSTR_OFFSETS
	.align		4
        /*0090*/ 	.byte	0x04, 0x1c
        /*0092*/ 	.short	(.L_27 - .L_26)


	//   ....[0]....
.L_26:
        /*0094*/ 	.word	0x00000490


	//----- nvinfo : EIATTR_REQNTID
	.align		4
.L_27:
        /*0098*/ 	.byte	0x04, 0x10
        /*009a*/ 	.short	(.L_29 - .L_28)
.L_28:
        /*009c*/ 	.word	0x00000080
        /*00a0*/ 	.word	0x00000001
        /*00a4*/ 	.word	0x00000001


	//----- nvinfo : EIATTR_CBANK_PARAM_SIZE
	.align		4
.L_29:
        /*00a8*/ 	.byte	0x03, 0x19
        /*00aa*/ 	.short	0x003c


	//----- nvinfo : EIATTR_PARAM_CBANK
	.align		4
        /*00ac*/ 	.byte	0x04, 0x0a
        /*00ae*/ 	.short	(.L_31 - .L_30)
	.align		4
.L_30:
        /*00b0*/ 	.word	index@(.nv.constant0.triton_poi_fused_native_group_norm_silu_20)
        /*00b4*/ 	.short	0x0210
        /*00b6*/ 	.short	0x003c


	//----- nvinfo : EIATTR_SW_WAR
	.align		4
.L_31:
        /*00b8*/ 	.byte	0x04, 0x36
        /*00ba*/ 	.short	(.L_33 - .L_32)
.L_32:
        /*00bc*/ 	.word	0x00000008
.L_33:


//--------------------- .nv.callgraph             --------------------------
	.section	.nv.callgraph,"",@"SHT_CUDA_CALLGRAPH"
	.align	4
	.sectionentsize	8
	.align		4
        /*0000*/ 	.word	0x00000000
	.align		4
        /*0004*/ 	.word	0xffffffff
	.align		4
        /*0008*/ 	.word	0x00000000
	.align		4
        /*000c*/ 	.word	0xfffffffe
	.align		4
        /*0010*/ 	.word	0x00000000
	.align		4
        /*0014*/ 	.word	0xfffffffd
	.align		4
        /*0018*/ 	.word	0x00000000
	.align		4
        /*001c*/ 	.word	0xfffffffc


//--------------------- .text.triton_poi_fused_native_group_norm_silu_20 --------------------------
	.section	.text.triton_poi_fused_native_group_norm_silu_20,"ax",@progbits
	.align	128
        .global         triton_poi_fused_native_group_norm_silu_20
        .type           triton_poi_fused_native_group_norm_silu_20,@function
        .size           triton_poi_fused_native_group_norm_silu_20,(.L_x_1 - triton_poi_fused_native_group_norm_silu_20)
        .other          triton_poi_fused_native_group_norm_silu_20,@"STO_CUDA_ENTRY STV_DEFAULT"
triton_poi_fused_native_group_norm_silu_20:
.text.triton_poi_fused_native_group_norm_silu_20:
[----:B------:R-:W-:Y:S01]  /*0000*/  LDC R1, c[0x0][0x28] ;  /* 0x00000a00ff017b82 */ /* 0x000fe20000000800 */
[----:B------:R-:W1:Y:S07]  /*0010*/  S2R R0, SR_TID.X ;  /* 0x0000000000007919 */ /* 0x000e6e0000002100 */
[----:B------:R-:W2:Y:S01]  /*0020*/  LDC.64 R14, c[0x0][0x218] ;  /* 0x00008600ff0e7b82 */ /* 0x000ea20000000a00 */
[----:B------:R-:W-:Y:S01]  /*0030*/  ULDC.64 UR4, c[0x0][0x208] ;  /* 0x0000820000047ab9 */ /* 0x000fe20000000a00 */
[----:B------:R-:W3:Y:S06]  /*0040*/  S2R R3, SR_CTAID.X ;  /* 0x0000000000037919 */ /* 0x000eec0000002500 */
[----:B------:R-:W4:Y:S08]  /*0050*/  LDC.64 R10, c[0x0][0x220] ;  /* 0x00008800ff0a7b82 */ /* 0x000f300000000a00 */
[----:B------:R-:W5:Y:S08]  /*0060*/  LDC.64 R8, c[0x0][0x228] ;  /* 0x00008a00ff087b82 */ /* 0x000f700000000a00 */
[----:B------:R-:W5:Y:S01]  /*0070*/  LDC.64 R6, c[0x0][0x230] ;  /* 0x00008c00ff067b82 */ /* 0x000f620000000a00 */
[----:B-1----:R-:W-:-:S07]  /*0080*/  SHF.L.U32 R0, R0, 0x1, RZ ;  /* 0x0000000100007819 */ /* 0x002fce00000006ff */
[----:B------:R-:W1:Y:S01]  /*0090*/  LDC.64 R4, c[0x0][0x238] ;  /* 0x00008e00ff047b82 */ /* 0x000e620000000a00 */
[----:B------:R-:W-:Y:S02]  /*00a0*/  LOP3.LUT R0, R0, 0xfe, RZ, 0xc0, !PT ;  /* 0x000000fe00007812 */ /* 0x000fe400078ec0ff */
[----:B---3--:R-:W-:Y:S02]  /*00b0*/  SHF.R.S32.HI R13, RZ, 0x17, R3 ;  /* 0x00000017ff0d7819 */ /* 0x008fe40000011403 */
[----:B------:R-:W-:Y:S02]  /*00c0*/  LEA R0, R3, R0, 0x8 ;  /* 0x0000000003007211 */ /* 0x000fe400078e40ff */
[----:B------:R-:W-:Y:S01]  /*00d0*/  SGXT R13, R13, 0x1 ;  /* 0x000000010d0d781a */ /* 0x000fe20000000200 */
[----:B------:R-:W3:Y:S02]  /*00e0*/  LDC.64 R2, c[0x0][0x240] ;  /* 0x00009000ff027b82 */ /* 0x000ee40000000a00 */
[----:B--2---:R-:W-:Y:S01]  /*00f0*/  IMAD.WIDE R14, R0, 0x4, R14 ;  /* 0x00000004000e7825 */ /* 0x004fe200078e020e */
[----:B------:R-:W-:-:S04]  /*0100*/  LEA.HI R16, R13, R0, RZ, 0x6 ;  /* 0x000000000d107211 */ /* 0x000fc800078f30ff */
[--C-:B------:R-:W-:Y:S02]  /*0110*/  SHF.R.S32.HI R12, RZ, 0x6, R16.reuse ;  /* 0x00000006ff0c7819 */ /* 0x100fe40000011410 */
[----:B------:R-:W-:Y:S02]  /*0120*/  SHF.R.S32.HI R17, RZ, 0x1f, R16 ;  /* 0x0000001fff117819 */ /* 0x000fe40000011410 */
[----:B------:R-:W-:Y:S02]  /*0130*/  LEA.HI R16, R13, R0, RZ, 0x9 ;  /* 0x000000000d107211 */ /* 0x000fe400078f48ff */
[----:B------:R-:W-:Y:S02]  /*0140*/  LEA.HI R13, R17, R12, RZ, 0x8 ;  /* 0x0000000c110d7211 */ /* 0x000fe400078f40ff */
[----:B------:R-:W-:Y:S01]  /*0150*/  SHF.R.S32.HI R21, RZ, 0x9, R16 ;  /* 0x00000009ff157819 */ /* 0x000fe20000011410 */
[----:B----4-:R-:W-:Y:S01]  /*0160*/  IMAD.WIDE R16, R0, 0x4, R10 ;  /* 0x0000000400107825 */ /* 0x010fe200078e020a */
[----:B------:R-:W-:Y:S01]  /*0170*/  LOP3.LUT R13, R13, 0xffffff00, RZ, 0xc0, !PT ;  /* 0xffffff000d0d7812 */ /* 0x000fe200078ec0ff */
[----:B------:R-:W2:Y:S02]  /*0180*/  LDG.E.64 R10, desc[UR4][R14.64] ;  /* 0x000000040e0a7981 */ /* 0x000ea4000c1e1b00 */
[C---:B-----5:R-:W-:Y:S01]  /*0190*/  IMAD.WIDE R18, R21.reuse, 0x4, R8 ;  /* 0x0000000415127825 */ /* 0x060fe200078e0208 */
[----:B------:R-:W-:Y:S01]  /*01a0*/  IADD3 R13, R12, -R13, RZ ;  /* 0x8000000d0c0d7210 */ /* 0x000fe20007ffe0ff */
[----:B------:R-:W2:Y:S02]  /*01b0*/  LDG.E.64 R8, desc[UR4][R16.64] ;  /* 0x0000000410087981 */ /* 0x000ea4000c1e1b00 */
[----:B0-----:R-:W-:-:S02]  /*01c0*/  IMAD.WIDE R6, R21, 0x4, R6 ;  /* 0x0000000415067825 */ /* 0x001fc400078e0206 */
[----:B------:R-:W4:Y:S02]  /*01d0*/  LDG.E.EL R18, desc[UR4][R18.64] ;  /* 0x0000000412127981 */ /* 0x000f24000c2e1900 */
[C---:B-1----:R-:W-:Y:S02]  /*01e0*/  IMAD.WIDE R4, R13.reuse, 0x4, R4 ;  /* 0x000000040d047825 */ /* 0x042fe400078e0204 */
[----:B------:R0:W5:Y:S02]  /*01f0*/  LDG.E.EL R6, desc[UR4][R6.64] ;  /* 0x0000000406067981 */ /* 0x000164000c2e1900 */
[----:B---3--:R-:W-:Y:S02]  /*0200*/  IMAD.WIDE R2, R13, 0x4, R2 ;  /* 0x000000040d027825 */ /* 0x008fe400078e0202 */
[----:B------:R-:W3:Y:S04]  /*0210*/  LDG.E.EL R4, desc[UR4][R4.64] ;  /* 0x0000000404047981 */ /* 0x000ee8000c2e1900 */
[----:B------:R-:W3:Y:S01]  /*0220*/  LDG.E.EL R3, desc[UR4][R2.64] ;  /* 0x0000000402037981 */ /* 0x000ee2000c2e1900 */
[----:B0-----:R-:W-:Y:S01]  /*0230*/  HFMA2.MMA R7, -RZ, RZ, 1.625, 0 ;  /* 0x3e800000ff077435 */ /* 0x001fe200000001ff */
[----:B--2---:R-:W-:Y:S01]  /*0240*/  FADD R13, R10, R8 ;  /* 0x000000080a0d7221 */ /* 0x004fe20000000000 */
[----:B------:R-:W-:-:S03]  /*0250*/  FADD R9, R11, R9 ;  /* 0x000000090b097221 */ /* 0x000fc60000000000 */
[C---:B----4-:R-:W-:Y:S01]  /*0260*/  FADD R13, -R18.reuse, R13 ;  /* 0x0000000d120d7221 */ /* 0x050fe20000000100 */
[----:B------:R-:W-:-:S03]  /*0270*/  FADD R9, -R18, R9 ;  /* 0x0000000912097221 */ /* 0x000fc60000000100 */
[C---:B-----5:R-:W-:Y:S01]  /*0280*/  FMUL R13, R6.reuse, R13 ;  /* 0x0000000d060d7220 */ /* 0x060fe20000400000 */
[----:B------:R-:W-:-:S03]  /*0290*/  FMUL R8, R6, R9 ;  /* 0x0000000906087220 */ /* 0x000fc60000400000 */
[C-C-:B---3--:R-:W-:Y:S01]  /*02a0*/  FFMA R13, R4.reuse, R13, R3.reuse ;  /* 0x0000000d040d7223 */ /* 0x148fe20000000003 */
[----:B------:R-:W-:-:S03]  /*02b0*/  FFMA R8, R4, R8, R3 ;  /* 0x0000000804087223 */ /* 0x000fc60000000003 */
[----:B------:R-:W-:Y:S01]  /*02c0*/  FADD R9, RZ, -R13 ;  /* 0x8000000dff097221 */ /* 0x000fe20000000000 */
[----:B------:R-:W-:-:S03]  /*02d0*/  FADD R2, RZ, -R8 ;  /* 0x80000008ff027221 */ /* 0x000fc60000000000 */
[----:B------:R-:W-:Y:S01]  /*02e0*/  FMUL R9, R9, 1.4426950216293334961 ;  /* 0x3fb8aa3b09097820 */ /* 0x000fe20000400000 */
[----:B------:R-:W-:-:S04]  /*02f0*/  FMUL R4, R2, 1.4426950216293334961 ;  /* 0x3fb8aa3b02047820 */ /* 0x000fc80000400000 */
[----:B------:R-:W-:Y:S02]  /*0300*/  FSETP.GEU.AND P0, PT, R9, -126, PT ;  /* 0xc2fc00000900780b */ /* 0x000fe40003f0e000 */
[----:B------:R-:W-:-:S11]  /*0310*/  FSETP.GEU.AND P1, PT, R4, -126, PT ;  /* 0xc2fc00000400780b */ /* 0x000fd60003f2e000 */
[----:B------:R-:W-:Y:S02]  /*0320*/  @!P0 FMUL R9, R9, 0.5 ;  /* 0x3f00000009098820 */ /* 0x000fe40000400000 */
[----:B------:R-:W-:Y:S02]  /*0330*/  @!P1 FMUL R4, R4, 0.5 ;  /* 0x3f00000004049820 */ /* 0x000fe40000400000 */
[----:B------:R-:W0:Y:S08]  /*0340*/  MUFU.EX2 R2, R9 ;  /* 0x0000000900027308 */ /* 0x000e300000000800 */
[----:B------:R-:W1:Y:S01]  /*0350*/  MUFU.EX2 R3, R4 ;  /* 0x0000000400037308 */ /* 0x000e620000000800 */
[----:B0-----:R-:W-:-:S04]  /*0360*/  @!P0 FMUL R2, R2, R2 ;  /* 0x0000000202028220 */ /* 0x001fc80000400000 */
[----:B------:R-:W-:Y:S01]  /*0370*/  FADD R5, R2, 1 ;  /* 0x3f80000002057421 */ /* 0x000fe20000000000 */
[----:B-1----:R-:W-:-:S04]  /*0380*/  @!P1 FMUL R3, R3, R3 ;  /* 0x0000000303039220 */ /* 0x002fc80000400000 */
[----:B------:R-:W-:Y:S01]  /*0390*/  FADD R6, R3, 1 ;  /* 0x3f80000003067421 */ /* 0x000fe20000000000 */
[----:B------:R-:W-:Y:S01]  /*03a0*/  FSETP.GT.AND P0, PT, R5, 8.50705917302346158658e+37, PT ;  /* 0x7e8000000500780b */ /* 0x000fe20003f04000 */
[----:B------:R-:W0:Y:S03]  /*03b0*/  LDC.64 R2, c[0x0][0x210] ;  /* 0x00008400ff027b82 */ /* 0x000e260000000a00 */
[----:B------:R-:W-:-:S09]  /*03c0*/  FSETP.GT.AND P1, PT, R6, 8.50705917302346158658e+37, PT ;  /* 0x7e8000000600780b */ /* 0x000fd20003f24000 */
[----:B------:R-:W-:-:S04]  /*03d0*/  @P0 FMUL R5, R5, 0.25 ;  /* 0x3e80000005050820 */ /* 0x000fc80000400000 */
[----:B------:R-:W-:Y:S02]  /*03e0*/  @P1 FMUL R6, R6, 0.25 ;  /* 0x3e80000006061820 */ /* 0x000fe40000400000 */
[----:B------:R-:W1:Y:S08]  /*03f0*/  MUFU.RCP R5, R5 ;  /* 0x0000000500057308 */ /* 0x000e700000001000 */
[----:B------:R-:W2:Y:S01]  /*0400*/  MUFU.RCP R6, R6 ;  /* 0x0000000600067308 */ /* 0x000ea20000001000 */
[----:B------:R-:W-:-:S02]  /*0410*/  FSEL R4, R7, 1, P0 ;  /* 0x3f80000007047808 */ /* 0x000fc40000000000 */
[----:B------:R-:W-:-:S03]  /*0420*/  FSEL R7, R7, 1, P1 ;  /* 0x3f80000007077808 */ /* 0x000fc60000800000 */
[----:B-1----:R-:W-:Y:S01]  /*0430*/  FMUL R4, R5, R4 ;  /* 0x0000000405047220 */ /* 0x002fe20000400000 */
[----:B0-----:R-:W-:-:S04]  /*0440*/  IMAD.WIDE R2, R0, 0x4, R2 ;  /* 0x0000000400027825 */ /* 0x001fc800078e0202 */
[----:B------:R-:W-:Y:S01]  /*0450*/  FMUL R4, R13, R4 ;  /* 0x000000040d047220 */ /* 0x000fe20000400000 */
[----:B--2---:R-:W-:-:S04]  /*0460*/  FMUL R7, R6, R7 ;  /* 0x0000000706077220 */ /* 0x004fc80000400000 */
[----:B------:R-:W-:-:S05]  /*0470*/  FMUL R5, R8, R7 ;  /* 0x0000000708057220 */ /* 0x000fca0000400000 */
[----:B------:R-:W-:Y:S01]  /*0480*/  STG.E.64 desc[UR4][R2.64], R4 ;  /* 0x0000000402007986 */ /* 0x000fe2000c101b04 */
[----:B------:R-:W-:Y:S05]  /*0490*/  EXIT ;  /* 0x000000000000794d */ /* 0x000fea0003800000 */
.L_x_0:
[----:B------:R-:W-:-:S00]  /*04a0*/  BRA `(.L_x_0) ;  /* 0xfffffffc00fc7947 */ /* 0x000fc0000383ffff */
[----:B------:R-:W-:-:S00]  /*04b0*/  NOP ;  /* 0x0000000000007918 */ /* 0x000fc00000000000 */
        /* <DEDUP_REMOVED lines=12> */
.L_x_1:


//--------------------- .nv.constant0.triton_poi_fused_native_group_norm_silu_20 --------------------------
	.section	.nv.constant0.triton_poi_fused_native_group_norm_silu_20,"a",@progbits
	.sectionflags	@""
	.align	4
.nv.constant0.triton_poi_fused_native_group_norm_silu_20:
	.zero		588
